//
// Generated by NVIDIA NVVM Compiler
//
// Compiler Build ID: CL-36424714
// Cuda compilation tools, release 13.0, V13.0.88
// Based on NVVM 20.0.0
//

.version 9.0
.target sm_100
.address_size 64

	// .globl	_Z7kernel1PfS_i
// _ZZ7kernel1PfS_iE6s_data has been demoted

.visible .entry _Z7kernel1PfS_i(
	.param .u64 .ptr .align 1 _Z7kernel1PfS_i_param_0,
	.param .u64 .ptr .align 1 _Z7kernel1PfS_i_param_1,
	.param .u32 _Z7kernel1PfS_i_param_2
)
{
	.reg .pred 	%p<8>;
	.reg .b32 	%r<18>;
	.reg .b32 	%f<6>;
	.reg .b64 	%rd<9>;
	// demoted variable
	.shared .align 4 .b8 _ZZ7kernel1PfS_iE6s_data[512];
	ld.param.u64 	%rd1, [_Z7kernel1PfS_i_param_0];
	ld.param.u64 	%rd2, [_Z7kernel1PfS_i_param_1];
	ld.param.u32 	%r8, [_Z7kernel1PfS_i_param_2];
	mov.u32 	%r1, %tid.x;
	mov.u32 	%r2, %ctaid.x;
	mov.u32 	%r3, %ntid.x;
	mad.lo.s32 	%r4, %r2, %r3, %r1;
	setp.ge.u32 	%p1, %r4, %r8;
	shl.b32 	%r9, %r1, 2;
	mov.u32 	%r10, _ZZ7kernel1PfS_iE6s_data;
	add.s32 	%r5, %r10, %r9;
	@%p1 bra 	$L__BB0_2;
	cvta.to.global.u64 	%rd3, %rd1;
	mul.wide.u32 	%rd4, %r4, 4;
	add.s64 	%rd5, %rd3, %rd4;
	ld.global.f32 	%f1, [%rd5];
	st.shared.f32 	[%r5], %f1;
$L__BB0_2:
	bar.sync 	0;
	setp.lt.u32 	%p2, %r3, 2;
	@%p2 bra 	$L__BB0_7;
	mov.b32 	%r17, 1;
$L__BB0_4:
	shl.b32 	%r7, %r17, 1;
	add.s32 	%r12, %r7, -1;
	and.b32  	%r13, %r12, %r1;
	setp.ne.s32 	%p3, %r13, 0;
	add.s32 	%r14, %r17, %r4;
	setp.ge.u32 	%p4, %r14, %r8;
	or.pred  	%p5, %p4, %p3;
	@%p5 bra 	$L__BB0_6;
	shl.b32 	%r15, %r17, 2;
	add.s32 	%r16, %r5, %r15;
	ld.shared.f32 	%f2, [%r16];
	ld.shared.f32 	%f3, [%r5];
	add.f32 	%f4, %f2, %f3;
	st.shared.f32 	[%r5], %f4;
$L__BB0_6:
	bar.sync 	0;
	setp.lt.u32 	%p6, %r7, %r3;
	mov.u32 	%r17, %r7;
	@%p6 bra 	$L__BB0_4;
$L__BB0_7:
	setp.ne.s32 	%p7, %r1, 0;
	@%p7 bra 	$L__BB0_9;
	ld.shared.f32 	%f5, [_ZZ7kernel1PfS_iE6s_data];
	cvta.to.global.u64 	%rd6, %rd2;
	mul.wide.u32 	%rd7, %r2, 4;
	add.s64 	%rd8, %rd6, %rd7;
	st.global.f32 	[%rd8], %f5;
$L__BB0_9:
	ret;

}


// ===== COMPILED SASS (sm_100) =====

	.target	sm_100

	.elftype	@"ET_EXEC"


//--------------------- .note.nv.tkinfo           --------------------------
	.section	.note.nv.tkinfo,"",@"SHT_NOTE"
	.sectionflags	@"SHF_NOTE_NV_TKINFO"
	.tkinfo
        /*0018*/ 	.word	0x00000002
        /*0030*/ 	.string	""
        /*0030*/ 	.string	"ptxas"
        /*0030*/ 	.string	"Cuda compilation tools, release 13.0, V13.0.88"
        /*0030*/ 	.string	"Build cuda_13.0.r13.0/compiler.36424714_0"
        /*0030*/ 	.string	"-arch sm_100 -m 64 "



//--------------------- .note.nv.cuinfo           --------------------------
	.section	.note.nv.cuinfo,"",@"SHT_NOTE"
	.sectionflags	@"SHF_NOTE_NV_CUINFO"
        /*0018*/ 	.short	0x0002
        /*001a*/ 	.short	0x0064
        /*001c*/ 	.short	0x0082
	.zero		2


//--------------------- .nv.info                  --------------------------
	.section	.nv.info,"",@"SHT_CUDA_INFO"
	.align	4


	//----- nvinfo : EIATTR_REGCOUNT
	.align		4
        /*0000*/ 	.byte	0x04, 0x2f
        /*0002*/ 	.short	(.L_1 - .L_0)
	.align		4
.L_0:
        /*0004*/ 	.word	index@(_Z7kernel1PfS_i)
        /*0008*/ 	.word	0x0000000c


	//----- nvinfo : EIATTR_FRAME_SIZE
	.align		4
.L_1:
        /*000c*/ 	.byte	0x04, 0x11
        /*000e*/ 	.short	(.L_3 - .L_2)
	.align		4
.L_2:
        /*0010*/ 	.word	index@(_Z7kernel1PfS_i)
        /*0014*/ 	.word	0x00000000


	//----- nvinfo : EIATTR_MIN_STACK_SIZE
	.align		4
.L_3:
        /*0018*/ 	.byte	0x04, 0x12
        /*001a*/ 	.short	(.L_5 - .L_4)
	.align		4
.L_4:
        /*001c*/ 	.word	index@(_Z7kernel1PfS_i)
        /*0020*/ 	.word	0x00000000
.L_5:


//--------------------- .nv.compat                --------------------------
	.section	.nv.compat,"",@"SHT_CUDA_COMPAT_INFO"
	.align	4
        /*0000*/ 	.byte	0x02, 0x09, 0x00, 0x00, 0x02, 0x02, 0x01, 0x00, 0x02, 0x05, 0x05, 0x00, 0x03, 0x07, 0x01, 0x01
        /*0010*/ 	.byte	0x02, 0x03, 0x00, 0x00, 0x02, 0x06, 0x01, 0x00, 0x04, 0x0b, 0x08, 0x00, 0x09, 0x00, 0x00, 0x00
        /*0020*/ 	.byte	0x00, 0x00, 0x00, 0x00


//--------------------- .nv.info._Z7kernel1PfS_i  --------------------------
	.section	.nv.info._Z7kernel1PfS_i,"",@"SHT_CUDA_INFO"
	.sectionflags	@""
	.align	4


	//----- nvinfo : EIATTR_CUDA_API_VERSION
	.align		4
        /*0000*/ 	.byte	0x04, 0x37
        /*0002*/ 	.short	(.L_7 - .L_6)
.L_6:
        /*0004*/ 	.word	0x00000082


	//----- nvinfo : EIATTR_KPARAM_INFO
	.align		4
.L_7:
        /*0008*/ 	.byte	0x04, 0x17
        /*000a*/ 	.short	(.L_9 - .L_8)
.L_8:
        /*000c*/ 	.word	0x00000000
        /*0010*/ 	.short	0x0002
        /*0012*/ 	.short	0x0010
        /*0014*/ 	.byte	0x00, 0xf0, 0x11, 0x00


	//----- nvinfo : EIATTR_KPARAM_INFO
	.align		4
.L_9:
        /*0018*/ 	.byte	0x04, 0x17
        /*001a*/ 	.short	(.L_11 - .L_10)
.L_10:
        /*001c*/ 	.word	0x00000000
        /*0020*/ 	.short	0x0001
        /*0022*/ 	.short	0x0008
        /*0024*/ 	.byte	0x00, 0xf5, 0x21, 0x00


	//----- nvinfo : EIATTR_KPARAM_INFO
	.align		4
.L_11:
        /*0028*/ 	.byte	0x04, 0x17
        /*002a*/ 	.short	(.L_13 - .L_12)
.L_12:
        /*002c*/ 	.word	0x00000000
        /*0030*/ 	.short	0x0000
        /*0032*/ 	.short	0x0000
        /*0034*/ 	.byte	0x00, 0xf5, 0x21, 0x00


	//----- nvinfo : EIATTR_SPARSE_MMA_MASK
	.align		4
.L_13:
        /*0038*/ 	.byte	0x03, 0x50
        /*003a*/ 	.short	0x0000


	//----- nvinfo : EIATTR_MAXREG_COUNT
	.align		4
        /*003c*/ 	.byte	0x03, 0x1b
        /*003e*/ 	.short	0x00ff


	//----- nvinfo : EIATTR_NUM_BARRIERS
	.align		4
        /*0040*/ 	.byte	0x02, 0x4c
        /*0042*/ 	.byte	0x01
	.zero		1


	//----- nvinfo : EIATTR_MERCURY_ISA_VERSION
	.align		4
        /*0044*/ 	.byte	0x03, 0x5f
        /*0046*/ 	.short	0x0101


	//----- nvinfo : EIATTR_VRC_CTA_INIT_COUNT
	.align		4
        /*0048*/ 	.byte	0x02, 0x4a
	.zero		1
	.zero		1


	//----- nvinfo : EIATTR_EXIT_INSTR_OFFSETS
	.align		4
        /*004c*/ 	.byte	0x04, 0x1c
        /*004e*/ 	.short	(.L_15 - .L_14)


	//   ....[0]....
.L_14:
        /*0050*/ 	.word	0x00000250


	//   ....[1]....
        /*0054*/ 	.word	0x000002d0


	//----- nvinfo : EIATTR_CBANK_PARAM_SIZE
	.align		4
.L_15:
        /*0058*/ 	.byte	0x03, 0x19
        /*005a*/ 	.short	0x0014


	//----- nvinfo : EIATTR_PARAM_CBANK
	.align		4
        /*005c*/ 	.byte	0x04, 0x0a
        /*005e*/ 	.short	(.L_17 - .L_16)
	.align		4
.L_16:
        /*0060*/ 	.word	index@(.nv.constant0._Z7kernel1PfS_i)
        /*0064*/ 	.short	0x0380
        /*0066*/ 	.short	0x0014


	//----- nvinfo : EIATTR_SW_WAR
	.align		4
.L_17:
        /*0068*/ 	.byte	0x04, 0x36
        /*006a*/ 	.short	(.L_19 - .L_18)
.L_18:
        /*006c*/ 	.word	0x00000008
.L_19:


//--------------------- .nv.callgraph             --------------------------
	.section	.nv.callgraph,"",@"SHT_CUDA_CALLGRAPH"
	.align	4
	.sectionentsize	8
	.align		4
        /*0000*/ 	.word	0x00000000
	.align		4
        /*0004*/ 	.word	0xffffffff
	.align		4
        /*0008*/ 	.word	0x00000000
	.align		4
        /*000c*/ 	.word	0xfffffffe
	.align		4
        /*0010*/ 	.word	0x00000000
	.align		4
        /*0014*/ 	.word	0xfffffffd
	.align		4
        /*0018*/ 	.word	0x00000000
	.align		4
        /*001c*/ 	.word	0xfffffffc


//--------------------- .text._Z7kernel1PfS_i     --------------------------
	.section	.text._Z7kernel1PfS_i,"ax",@progbits
	.align	128
        .global         _Z7kernel1PfS_i
        .type           _Z7kernel1PfS_i,@function
        .size           _Z7kernel1PfS_i,(.L_x_3 - _Z7kernel1PfS_i)
        .other          _Z7kernel1PfS_i,@"STO_CUDA_ENTRY STV_DEFAULT"
_Z7kernel1PfS_i:
.text._Z7kernel1PfS_i:
[----:B------:R-:W-:Y:S01]  /*0000*/  LDC R1, c[0x0][0x37c] ;  /* 0x0000df00ff017b82 */ /* 0x000fe20000000800 */
[----:B------:R-:W0:Y:S01]  /*0010*/  S2R R4, SR_TID.X ;  /* 0x0000000000047919 */ /* 0x000e220000002100 */
[----:B------:R-:W0:Y:S01]  /*0020*/  LDCU UR8, c[0x0][0x360] ;  /* 0x00006c00ff0877ac */ /* 0x000e220008000800 */
[----:B------:R-:W0:Y:S01]  /*0030*/  S2R R9, SR_CTAID.X ;  /* 0x0000000000097919 */ /* 0x000e220000002500 */
[----:B------:R-:W1:Y:S01]  /*0040*/  LDCU UR4, c[0x0][0x390] ;  /* 0x00007200ff0477ac */ /* 0x000e620008000800 */
[----:B------:R-:W2:Y:S01]  /*0050*/  LDCU.64 UR6, c[0x0][0x358] ;  /* 0x00006b00ff0677ac */ /* 0x000ea20008000a00 */
[----:B0-----:R-:W-:-:S05]  /*0060*/  IMAD R5, R9, UR8, R4 ;  /* 0x0000000809057c24 */ /* 0x001fca000f8e0204 */
[----:B-1----:R-:W-:-:S13]  /*0070*/  ISETP.GE.U32.AND P0, PT, R5, UR4, PT ;  /* 0x0000000405007c0c */ /* 0x002fda000bf06070 */
[----:B------:R-:W0:Y:S02]  /*0080*/  @!P0 LDC.64 R2, c[0x0][0x380] ;  /* 0x0000e000ff028b82 */ /* 0x000e240000000a00 */
[----:B0-----:R-:W-:-:S06]  /*0090*/  @!P0 IMAD.WIDE.U32 R2, R5, 0x4, R2 ;  /* 0x0000000405028825 */ /* 0x001fcc00078e0002 */
[----:B--2---:R-:W2:Y:S01]  /*00a0*/  @!P0 LDG.E R3, desc[UR6][R2.64] ;  /* 0x0000000602038981 */ /* 0x004ea2000c1e1900 */
[----:B------:R-:W0:Y:S01]  /*00b0*/  S2UR UR5, SR_CgaCtaId ;  /* 0x00000000000579c3 */ /* 0x000e220000008800 */
[----:B------:R-:W-:Y:S01]  /*00c0*/  UMOV UR4, 0x400 ;  /* 0x0000040000047882 */ /* 0x000fe20000000000 */
[----:B------:R-:W-:Y:S01]  /*00d0*/  UISETP.GE.U32.AND UP0, UPT, UR8, 0x2, UPT ;  /* 0x000000020800788c */ /* 0x000fe2000bf06070 */
[----:B------:R-:W-:Y:S01]  /*00e0*/  ISETP.NE.AND P1, PT, R4, RZ, PT ;  /* 0x000000ff0400720c */ /* 0x000fe20003f25270 */
[----:B0-----:R-:W-:-:S06]  /*00f0*/  ULEA UR4, UR5, UR4, 0x18 ;  /* 0x0000000405047291 */ /* 0x001fcc000f8ec0ff */
[----:B------:R-:W-:-:S05]  /*0100*/  LEA R0, R4, UR4, 0x2 ;  /* 0x0000000404007c11 */ /* 0x000fca000f8e10ff */
[----:B--2---:R0:W-:Y:S01]  /*0110*/  @!P0 STS [R0], R3 ;  /* 0x0000000300008388 */ /* 0x0041e20000000800 */
[----:B------:R-:W-:Y:S06]  /*0120*/  BAR.SYNC.DEFER_BLOCKING 0x0 ;  /* 0x0000000000007b1d */ /* 0x000fec0000010000 */
[----:B------:R-:W-:Y:S05]  /*0130*/  BRA.U !UP0, `(.L_x_0) ;  /* 0x0000000108447547 */ /* 0x000fea000b800000 */
[----:B------:R-:W-:Y:S01]  /*0140*/  IMAD.MOV.U32 R2, RZ, RZ, 0x1 ;  /* 0x00000001ff027424 */ /* 0x000fe200078e00ff */
[----:B------:R-:W1:Y:S01]  /*0150*/  LDCU UR4, c[0x0][0x390] ;  /* 0x00007200ff0477ac */ /* 0x000e620008000800 */
[----:B------:R-:W-:-:S05]  /*0160*/  NOP ;  /* 0x0000000000007918 */ /* 0x000fca0000000000 */
.L_x_1:
[----:B------:R-:W-:Y:S02]  /*0170*/  IMAD.SHL.U32 R6, R2, 0x2, RZ ;  /* 0x0000000202067824 */ /* 0x000fe400078e00ff */
[----:B------:R-:W-:-:S03]  /*0180*/  IMAD.IADD R7, R5, 0x1, R2 ;  /* 0x0000000105077824 */ /* 0x000fc600078e0202 */
[----:B0-----:R-:W-:-:S04]  /*0190*/  IADD3 R3, PT, PT, R6, -0x1, RZ ;  /* 0xffffffff06037810 */ /* 0x001fc80007ffe0ff */
[----:B------:R-:W-:-:S04]  /*01a0*/  LOP3.LUT P0, RZ, R3, R4, RZ, 0xc0, !PT ;  /* 0x0000000403ff7212 */ /* 0x000fc8000780c0ff */
[----:B-1----:R-:W-:-:S13]  /*01b0*/  ISETP.GE.U32.OR P0, PT, R7, UR4, P0 ;  /* 0x0000000407007c0c */ /* 0x002fda0008706470 */
[----:B------:R-:W-:Y:S02]  /*01c0*/  @!P0 LEA R3, R2, R0, 0x2 ;  /* 0x0000000002038211 */ /* 0x000fe400078e10ff */
[----:B------:R-:W-:Y:S04]  /*01d0*/  @!P0 LDS R2, [R0] ;  /* 0x0000000000028984 */ /* 0x000fe80000000800 */
[----:B------:R-:W0:Y:S02]  /*01e0*/  @!P0 LDS R3, [R3] ;  /* 0x0000000003038984 */ /* 0x000e240000000800 */
[----:B0-----:R-:W-:Y:S01]  /*01f0*/  @!P0 FADD R7, R3, R2 ;  /* 0x0000000203078221 */ /* 0x001fe20000000000 */
[----:B------:R-:W-:-:S04]  /*0200*/  IMAD.MOV.U32 R2, RZ, RZ, R6 ;  /* 0x000000ffff027224 */ /* 0x000fc800078e0006 */
[----:B------:R2:W-:Y:S01]  /*0210*/  @!P0 STS [R0], R7 ;  /* 0x0000000700008388 */ /* 0x0005e20000000800 */
[----:B------:R-:W-:Y:S01]  /*0220*/  BAR.SYNC.DEFER_BLOCKING 0x0 ;  /* 0x0000000000007b1d */ /* 0x000fe20000010000 */
[----:B------:R-:W-:-:S13]  /*0230*/  ISETP.GE.U32.AND P0, PT, R6, UR8, PT ;  /* 0x0000000806007c0c */ /* 0x000fda000bf06070 */
[----:B--2---:R-:W-:Y:S05]  /*0240*/  @!P0 BRA `(.L_x_1) ;  /* 0xfffffffc00c88947 */ /* 0x004fea000383ffff */
.L_x_0:
[----:B------:R-:W-:Y:S05]  /*0250*/  @P1 EXIT ;  /* 0x000000000000194d */ /* 0x000fea0003800000 */
[----:B------:R-:W1:Y:S01]  /*0260*/  S2UR UR5, SR_CgaCtaId ;  /* 0x00000000000579c3 */ /* 0x000e620000008800 */
[----:B------:R-:W-:-:S07]  /*0270*/  UMOV UR4, 0x400 ;  /* 0x0000040000047882 */ /* 0x000fce0000000000 */
[----:B0-----:R-:W0:Y:S01]  /*0280*/  LDC.64 R2, c[0x0][0x388] ;  /* 0x0000e200ff027b82 */ /* 0x001e220000000a00 */
[----:B-1----:R-:W-:Y:S01]  /*0290*/  ULEA UR4, UR5, UR4, 0x18 ;  /* 0x0000000405047291 */ /* 0x002fe2000f8ec0ff */
[----:B0-----:R-:W-:-:S08]  /*02a0*/  IMAD.WIDE.U32 R2, R9, 0x4, R2 ;  /* 0x0000000409027825 */ /* 0x001fd000078e0002 */
[----:B------:R-:W0:Y:S04]  /*02b0*/  LDS R5, [UR4] ;  /* 0x00000004ff057984 */ /* 0x000e280008000800 */
[----:B0-----:R-:W-:Y:S01]  /*02c0*/  STG.E desc[UR6][R2.64], R5 ;  /* 0x0000000502007986 */ /* 0x001fe2000c101906 */
[----:B------:R-:W-:Y:S05]  /*02d0*/  EXIT ;  /* 0x000000000000794d */ /* 0x000fea0003800000 */
.L_x_2:
[----:B------:R-:W-:-:S00]  /*02e0*/  BRA `(.L_x_2) ;  /* 0xfffffffc00fc7947 */ /* 0x000fc0000383ffff */
[----:B------:R-:W-:-:S00]  /*02f0*/  NOP ;  /* 0x0000000000007918 */ /* 0x000fc00000000000 */
        /* <DEDUP_REMOVED lines=8> */
.L_x_3:


//--------------------- .nv.shared._Z7kernel1PfS_i --------------------------
	.section	.nv.shared._Z7kernel1PfS_i,"aw",@nobits
	.sectionflags	@""
	.align	4
.nv.shared._Z7kernel1PfS_i:
	.zero		1536


//--------------------- .nv.shared.reserved.0     --------------------------
	.section	.nv.shared.reserved.0,"aw",@nobits
	.weak		__nv_reservedSMEM_offset_0_alias
	.size		__nv_reservedSMEM_offset_0_alias, 0, 64
	.other		__nv_reservedSMEM_offset_0_alias,@"STO_CUDA_RESERVED_SHARED STV_DEFAULT"
__nv_reservedSMEM_offset_0_alias:
	.zero		0
	.zero		64


//--------------------- .nv.constant0._Z7kernel1PfS_i --------------------------
	.section	.nv.constant0._Z7kernel1PfS_i,"a",@progbits
	.sectionflags	@""
	.align	4
.nv.constant0._Z7kernel1PfS_i:
	.zero		916


//--------------------- SYMBOLS --------------------------

	.type		.nv.reservedSmem.offset0,@object
	.size		.nv.reservedSmem.offset0,0x4
	.type		.nv.reservedSmem.cap,@object
	.size		.nv.reservedSmem.cap,0x4
